//
// Generated by NVIDIA NVVM Compiler
//
// Compiler Build ID: CL-36424714
// Cuda compilation tools, release 13.0, V13.0.88
// Based on NVVM 20.0.0
//

.version 9.0
.target sm_100
.address_size 64

	// .globl	_Z14VoteAnyKernel1PjS_i
.extern .func  (.param .b32 func_retval0) vprintf
(
	.param .b64 vprintf_param_0,
	.param .b64 vprintf_param_1
)
;
.global .align 1 .b8 $str[15] = {91, 37, 100, 93, 58, 37, 100, 32, 37, 100, 32, 37, 100, 10};

.visible .entry _Z14VoteAnyKernel1PjS_i(
	.param .u64 .ptr .align 1 _Z14VoteAnyKernel1PjS_i_param_0,
	.param .u64 .ptr .align 1 _Z14VoteAnyKernel1PjS_i_param_1,
	.param .u32 _Z14VoteAnyKernel1PjS_i_param_2
)
{
	.reg .pred 	%p<3>;
	.reg .b32 	%r<6>;
	.reg .b64 	%rd<8>;

	ld.param.u64 	%rd1, [_Z14VoteAnyKernel1PjS_i_param_0];
	ld.param.u64 	%rd2, [_Z14VoteAnyKernel1PjS_i_param_1];
	cvta.to.global.u64 	%rd3, %rd2;
	cvta.to.global.u64 	%rd4, %rd1;
	mov.u32 	%r1, %tid.x;
	mul.wide.u32 	%rd5, %r1, 4;
	add.s64 	%rd6, %rd4, %rd5;
	ld.global.u32 	%r2, [%rd6];
	setp.ne.s32 	%p1, %r2, 0;
	mov.b32 	%r3, -1;
	vote.sync.any.pred 	%p2, %p1, %r3;
	selp.u32 	%r5, 1, 0, %p2;
	add.s64 	%rd7, %rd3, %rd5;
	st.global.u32 	[%rd7], %r5;
	ret;

}
	// .globl	_Z14VoteAllKernel2PjS_i
.visible .entry _Z14VoteAllKernel2PjS_i(
	.param .u64 .ptr .align 1 _Z14VoteAllKernel2PjS_i_param_0,
	.param .u64 .ptr .align 1 _Z14VoteAllKernel2PjS_i_param_1,
	.param .u32 _Z14VoteAllKernel2PjS_i_param_2
)
{
	.reg .pred 	%p<3>;
	.reg .b32 	%r<6>;
	.reg .b64 	%rd<8>;

	ld.param.u64 	%rd1, [_Z14VoteAllKernel2PjS_i_param_0];
	ld.param.u64 	%rd2, [_Z14VoteAllKernel2PjS_i_param_1];
	cvta.to.global.u64 	%rd3, %rd2;
	cvta.to.global.u64 	%rd4, %rd1;
	mov.u32 	%r1, %tid.x;
	mul.wide.u32 	%rd5, %r1, 4;
	add.s64 	%rd6, %rd4, %rd5;
	ld.global.u32 	%r2, [%rd6];
	setp.ne.s32 	%p1, %r2, 0;
	mov.b32 	%r3, -1;
	vote.sync.all.pred 	%p2, %p1, %r3;
	selp.u32 	%r5, 1, 0, %p2;
	add.s64 	%rd7, %rd3, %rd5;
	st.global.u32 	[%rd7], %r5;
	ret;

}
	// .globl	_Z14VoteAnyKernel3Pbi
.visible .entry _Z14VoteAnyKernel3Pbi(
	.param .u64 .ptr .align 1 _Z14VoteAnyKernel3Pbi_param_0,
	.param .u32 _Z14VoteAnyKernel3Pbi_param_1
)
{
	.local .align 16 .b8 	__local_depot2[16];
	.reg .b64 	%SP;
	.reg .b64 	%SPL;
	.reg .pred 	%p<5>;
	.reg .b16 	%rs<4>;
	.reg .b32 	%r<19>;
	.reg .b64 	%rd<9>;

	mov.u64 	%SPL, __local_depot2;
	cvta.local.u64 	%SP, %SPL;
	ld.param.u64 	%rd2, [_Z14VoteAnyKernel3Pbi_param_0];
	ld.param.u32 	%r5, [_Z14VoteAnyKernel3Pbi_param_1];
	cvta.to.global.u64 	%rd3, %rd2;
	mov.u32 	%r1, %tid.x;
	mul.lo.s32 	%r6, %r1, 3;
	cvt.u64.u32 	%rd4, %r6;
	add.s64 	%rd1, %rd3, %rd4;
	mul.lo.s32 	%r7, %r5, 3;
	shr.u32 	%r8, %r7, 31;
	add.s32 	%r9, %r7, %r8;
	shr.s32 	%r2, %r9, 1;
	setp.ge.s32 	%p2, %r1, %r2;
	mov.b32 	%r10, -1;
	vote.sync.any.pred 	%p1, %p2, %r10;
	selp.u16 	%rs1, 1, 0, %p1;
	st.global.u8 	[%rd1], %rs1;
	selp.u16 	%rs2, 1, 0, %p2;
	st.global.u8 	[%rd1+1], %rs2;
	vote.sync.all.pred 	%p3, %p2, %r10;
	@%p3 bra 	$L__BB2_2;
	ld.global.s8 	%r18, [%rd1+2];
	bra.uni 	$L__BB2_3;
$L__BB2_2:
	mov.b16 	%rs3, 1;
	st.global.u8 	[%rd1+2], %rs3;
	mov.b32 	%r18, 1;
$L__BB2_3:
	setp.ge.s32 	%p4, %r1, %r2;
	add.u64 	%rd5, %SP, 0;
	add.u64 	%rd6, %SPL, 0;
	selp.u32 	%r14, 1, 0, %p1;
	selp.u32 	%r15, 1, 0, %p4;
	st.local.v4.u32 	[%rd6], {%r1, %r14, %r15, %r18};
	mov.u64 	%rd7, $str;
	cvta.global.u64 	%rd8, %rd7;
	{ // callseq 0, 0
	.param .b64 param0;
	st.param.b64 	[param0], %rd8;
	.param .b64 param1;
	st.param.b64 	[param1], %rd5;
	.param .b32 retval0;
	call.uni (retval0), 
	vprintf, 
	(
	param0, 
	param1
	);
	ld.param.b32 	%r16, [retval0];
	} // callseq 0
	ret;

}


// ===== COMPILED SASS (sm_100) =====

	.target	sm_100

	.elftype	@"ET_EXEC"


//--------------------- .note.nv.tkinfo           --------------------------
	.section	.note.nv.tkinfo,"",@"SHT_NOTE"
	.sectionflags	@"SHF_NOTE_NV_TKINFO"
	.tkinfo
        /*0018*/ 	.word	0x00000002
        /*0030*/ 	.string	""
        /*0030*/ 	.string	"ptxas"
        /*0030*/ 	.string	"Cuda compilation tools, release 13.0, V13.0.88"
        /*0030*/ 	.string	"Build cuda_13.0.r13.0/compiler.36424714_0"
        /*0030*/ 	.string	"-arch sm_100 -m 64 "



//--------------------- .note.nv.cuinfo           --------------------------
	.section	.note.nv.cuinfo,"",@"SHT_NOTE"
	.sectionflags	@"SHF_NOTE_NV_CUINFO"
        /*0018*/ 	.short	0x0002
        /*001a*/ 	.short	0x0064
        /*001c*/ 	.short	0x0082
	.zero		2


//--------------------- .nv.info                  --------------------------
	.section	.nv.info,"",@"SHT_CUDA_INFO"
	.align	4


	//----- nvinfo : EIATTR_REGCOUNT
	.align		4
        /*0000*/ 	.byte	0x04, 0x2f
        /*0002*/ 	.short	(.L_2 - .L_1)
	.align		4
.L_1:
        /*0004*/ 	.word	index@(_Z14VoteAnyKernel1PjS_i)
        /*0008*/ 	.word	0x0000000a


	//----- nvinfo : EIATTR_FRAME_SIZE
	.align		4
.L_2:
        /*000c*/ 	.byte	0x04, 0x11
        /*000e*/ 	.short	(.L_4 - .L_3)
	.align		4
.L_3:
        /*0010*/ 	.word	index@(_Z14VoteAnyKernel1PjS_i)
        /*0014*/ 	.word	0x00000000


	//----- nvinfo : EIATTR_REGCOUNT
	.align		4
.L_4:
        /*0018*/ 	.byte	0x04, 0x2f
        /*001a*/ 	.short	(.L_6 - .L_5)
	.align		4
.L_5:
        /*001c*/ 	.word	index@(_Z14VoteAllKernel2PjS_i)
        /*0020*/ 	.word	0x0000000a


	//----- nvinfo : EIATTR_FRAME_SIZE
	.align		4
.L_6:
        /*0024*/ 	.byte	0x04, 0x11
        /*0026*/ 	.short	(.L_8 - .L_7)
	.align		4
.L_7:
        /*0028*/ 	.word	index@(_Z14VoteAllKernel2PjS_i)
        /*002c*/ 	.word	0x00000000


	//----- nvinfo : EIATTR_REGCOUNT
	.align		4
.L_8:
        /*0030*/ 	.byte	0x04, 0x2f
        /*0032*/ 	.short	(.L_10 - .L_9)
	.align		4
.L_9:
        /*0034*/ 	.word	index@(_Z14VoteAnyKernel3Pbi)
        /*0038*/ 	.word	0x00000018


	//----- nvinfo : EIATTR_FRAME_SIZE
	.align		4
.L_10:
        /*003c*/ 	.byte	0x04, 0x11
        /*003e*/ 	.short	(.L_12 - .L_11)
	.align		4
.L_11:
        /*0040*/ 	.word	index@(_Z14VoteAnyKernel3Pbi)
        /*0044*/ 	.word	0x00000010


	//----- nvinfo : EIATTR_MIN_STACK_SIZE
	.align		4
.L_12:
        /*0048*/ 	.byte	0x04, 0x12
        /*004a*/ 	.short	(.L_14 - .L_13)
	.align		4
.L_13:
        /*004c*/ 	.word	index@(_Z14VoteAnyKernel3Pbi)
        /*0050*/ 	.word	0x00000010


	//----- nvinfo : EIATTR_MIN_STACK_SIZE
	.align		4
.L_14:
        /*0054*/ 	.byte	0x04, 0x12
        /*0056*/ 	.short	(.L_16 - .L_15)
	.align		4
.L_15:
        /*0058*/ 	.word	index@(_Z14VoteAllKernel2PjS_i)
        /*005c*/ 	.word	0x00000000


	//----- nvinfo : EIATTR_MIN_STACK_SIZE
	.align		4
.L_16:
        /*0060*/ 	.byte	0x04, 0x12
        /*0062*/ 	.short	(.L_18 - .L_17)
	.align		4
.L_17:
        /*0064*/ 	.word	index@(_Z14VoteAnyKernel1PjS_i)
        /*0068*/ 	.word	0x00000000
.L_18:


//--------------------- .nv.compat                --------------------------
	.section	.nv.compat,"",@"SHT_CUDA_COMPAT_INFO"
	.align	4
        /*0000*/ 	.byte	0x02, 0x09, 0x00, 0x00, 0x02, 0x02, 0x01, 0x00, 0x02, 0x05, 0x05, 0x00, 0x03, 0x07, 0x01, 0x01
        /*0010*/ 	.byte	0x02, 0x03, 0x00, 0x00, 0x02, 0x06, 0x01, 0x00, 0x04, 0x0b, 0x08, 0x00, 0x09, 0x00, 0x00, 0x00
        /*0020*/ 	.byte	0x00, 0x00, 0x00, 0x00


//--------------------- .nv.info._Z14VoteAnyKernel3Pbi --------------------------
	.section	.nv.info._Z14VoteAnyKernel3Pbi,"",@"SHT_CUDA_INFO"
	.sectionflags	@""
	.align	4


	//----- nvinfo : EIATTR_CUDA_API_VERSION
	.align		4
        /*0000*/ 	.byte	0x04, 0x37
        /*0002*/ 	.short	(.L_20 - .L_19)
.L_19:
        /*0004*/ 	.word	0x00000082


	//----- nvinfo : EIATTR_KPARAM_INFO
	.align		4
.L_20:
        /*0008*/ 	.byte	0x04, 0x17
        /*000a*/ 	.short	(.L_22 - .L_21)
.L_21:
        /*000c*/ 	.word	0x00000000
        /*0010*/ 	.short	0x0001
        /*0012*/ 	.short	0x0008
        /*0014*/ 	.byte	0x00, 0xf0, 0x11, 0x00


	//----- nvinfo : EIATTR_KPARAM_INFO
	.align		4
.L_22:
        /*0018*/ 	.byte	0x04, 0x17
        /*001a*/ 	.short	(.L_24 - .L_23)
.L_23:
        /*001c*/ 	.word	0x00000000
        /*0020*/ 	.short	0x0000
        /*0022*/ 	.short	0x0000
        /*0024*/ 	.byte	0x00, 0xf5, 0x21, 0x00


	//----- nvinfo : EIATTR_SPARSE_MMA_MASK
	.align		4
.L_24:
        /*0028*/ 	.byte	0x03, 0x50
        /*002a*/ 	.short	0x0000


	//----- nvinfo : EIATTR_MAXREG_COUNT
	.align		4
        /*002c*/ 	.byte	0x03, 0x1b
        /*002e*/ 	.short	0x00ff


	//----- nvinfo : EIATTR_EXTERNS
	.align		4
        /*0030*/ 	.byte	0x04, 0x0f
        /*0032*/ 	.short	(.L_26 - .L_25)


	//   ....[0]....
	.align		4
.L_25:
        /*0034*/ 	.word	index@(vprintf)


	//----- nvinfo : EIATTR_MERCURY_ISA_VERSION
	.align		4
.L_26:
        /*0038*/ 	.byte	0x03, 0x5f
        /*003a*/ 	.short	0x0101


	//----- nvinfo : EIATTR_COOP_GROUP_MASK_REGIDS
	.align		4
        /*003c*/ 	.byte	0x04, 0x29
        /*003e*/ 	.short	(.L_28 - .L_27)


	//   ....[0]....
.L_27:
        /*0040*/ 	.word	0xffffffff


	//   ....[1]....
        /*0044*/ 	.word	0xffffffff


	//----- nvinfo : EIATTR_COOP_GROUP_INSTR_OFFSETS
	.align		4
.L_28:
        /*0048*/ 	.byte	0x04, 0x28
        /*004a*/ 	.short	(.L_30 - .L_29)


	//   ....[0]....
.L_29:
        /*004c*/ 	.word	0x00000110


	//   ....[1]....
        /*0050*/ 	.word	0x00000130


	//----- nvinfo : EIATTR_VRC_CTA_INIT_COUNT
	.align		4
.L_30:
        /*0054*/ 	.byte	0x02, 0x4a
	.zero		1
	.zero		1


	//----- nvinfo : EIATTR_SYSCALL_OFFSETS
	.align		4
        /*0058*/ 	.byte	0x04, 0x46
        /*005a*/ 	.short	(.L_32 - .L_31)


	//   ....[0]....
.L_31:
        /*005c*/ 	.word	0x00000220


	//----- nvinfo : EIATTR_EXIT_INSTR_OFFSETS
	.align		4
.L_32:
        /*0060*/ 	.byte	0x04, 0x1c
        /*0062*/ 	.short	(.L_34 - .L_33)


	//   ....[0]....
.L_33:
        /*0064*/ 	.word	0x00000230


	//----- nvinfo : EIATTR_CBANK_PARAM_SIZE
	.align		4
.L_34:
        /*0068*/ 	.byte	0x03, 0x19
        /*006a*/ 	.short	0x000c


	//----- nvinfo : EIATTR_PARAM_CBANK
	.align		4
        /*006c*/ 	.byte	0x04, 0x0a
        /*006e*/ 	.short	(.L_36 - .L_35)
	.align		4
.L_35:
        /*0070*/ 	.word	index@(.nv.constant0._Z14VoteAnyKernel3Pbi)
        /*0074*/ 	.short	0x0380
        /*0076*/ 	.short	0x000c


	//----- nvinfo : EIATTR_SW_WAR
	.align		4
.L_36:
        /*0078*/ 	.byte	0x04, 0x36
        /*007a*/ 	.short	(.L_38 - .L_37)
.L_37:
        /*007c*/ 	.word	0x00000008
.L_38:


//--------------------- .nv.info._Z14VoteAllKernel2PjS_i --------------------------
	.section	.nv.info._Z14VoteAllKernel2PjS_i,"",@"SHT_CUDA_INFO"
	.sectionflags	@""
	.align	4


	//----- nvinfo : EIATTR_CUDA_API_VERSION
	.align		4
        /*0000*/ 	.byte	0x04, 0x37
        /*0002*/ 	.short	(.L_40 - .L_39)
.L_39:
        /*0004*/ 	.word	0x00000082


	//----- nvinfo : EIATTR_KPARAM_INFO
	.align		4
.L_40:
        /*0008*/ 	.byte	0x04, 0x17
        /*000a*/ 	.short	(.L_42 - .L_41)
.L_41:
        /*000c*/ 	.word	0x00000000
        /*0010*/ 	.short	0x0002
        /*0012*/ 	.short	0x0010
        /*0014*/ 	.byte	0x00, 0xf0, 0x11, 0x00


	//----- nvinfo : EIATTR_KPARAM_INFO
	.align		4
.L_42:
        /*0018*/ 	.byte	0x04, 0x17
        /*001a*/ 	.short	(.L_44 - .L_43)
.L_43:
        /*001c*/ 	.word	0x00000000
        /*0020*/ 	.short	0x0001
        /*0022*/ 	.short	0x0008
        /*0024*/ 	.byte	0x00, 0xf5, 0x21, 0x00


	//----- nvinfo : EIATTR_KPARAM_INFO
	.align		4
.L_44:
        /*0028*/ 	.byte	0x04, 0x17
        /*002a*/ 	.short	(.L_46 - .L_45)
.L_45:
        /*002c*/ 	.word	0x00000000
        /*0030*/ 	.short	0x0000
        /*0032*/ 	.short	0x0000
        /*0034*/ 	.byte	0x00, 0xf5, 0x21, 0x00


	//----- nvinfo : EIATTR_SPARSE_MMA_MASK
	.align		4
.L_46:
        /*0038*/ 	.byte	0x03, 0x50
        /*003a*/ 	.short	0x0000


	//----- nvinfo : EIATTR_MAXREG_COUNT
	.align		4
        /*003c*/ 	.byte	0x03, 0x1b
        /*003e*/ 	.short	0x00ff


	//----- nvinfo : EIATTR_MERCURY_ISA_VERSION
	.align		4
        /*0040*/ 	.byte	0x03, 0x5f
        /*0042*/ 	.short	0x0101


	//----- nvinfo : EIATTR_COOP_GROUP_MASK_REGIDS
	.align		4
        /*0044*/ 	.byte	0x04, 0x29
        /*0046*/ 	.short	(.L_48 - .L_47)


	//   ....[0]....
.L_47:
        /*0048*/ 	.word	0xffffffff


	//----- nvinfo : EIATTR_COOP_GROUP_INSTR_OFFSETS
	.align		4
.L_48:
        /*004c*/ 	.byte	0x04, 0x28
        /*004e*/ 	.short	(.L_50 - .L_49)


	//   ....[0]....
.L_49:
        /*0050*/ 	.word	0x00000090


	//----- nvinfo : EIATTR_VRC_CTA_INIT_COUNT
	.align		4
.L_50:
        /*0054*/ 	.byte	0x02, 0x4a
	.zero		1
	.zero		1


	//----- nvinfo : EIATTR_EXIT_INSTR_OFFSETS
	.align		4
        /*0058*/ 	.byte	0x04, 0x1c
        /*005a*/ 	.short	(.L_52 - .L_51)


	//   ....[0]....
.L_51:
        /*005c*/ 	.word	0x000000c0


	//----- nvinfo : EIATTR_CBANK_PARAM_SIZE
	.align		4
.L_52:
        /*0060*/ 	.byte	0x03, 0x19
        /*0062*/ 	.short	0x0014


	//----- nvinfo : EIATTR_PARAM_CBANK
	.align		4
        /*0064*/ 	.byte	0x04, 0x0a
        /*0066*/ 	.short	(.L_54 - .L_53)
	.align		4
.L_53:
        /*0068*/ 	.word	index@(.nv.constant0._Z14VoteAllKernel2PjS_i)
        /*006c*/ 	.short	0x0380
        /*006e*/ 	.short	0x0014


	//----- nvinfo : EIATTR_SW_WAR
	.align		4
.L_54:
        /*0070*/ 	.byte	0x04, 0x36
        /*0072*/ 	.short	(.L_56 - .L_55)
.L_55:
        /*0074*/ 	.word	0x00000008
.L_56:


//--------------------- .nv.info._Z14VoteAnyKernel1PjS_i --------------------------
	.section	.nv.info._Z14VoteAnyKernel1PjS_i,"",@"SHT_CUDA_INFO"
	.sectionflags	@""
	.align	4


	//----- nvinfo : EIATTR_CUDA_API_VERSION
	.align		4
        /*0000*/ 	.byte	0x04, 0x37
        /*0002*/ 	.short	(.L_58 - .L_57)
.L_57:
        /*0004*/ 	.word	0x00000082


	//----- nvinfo : EIATTR_KPARAM_INFO
	.align		4
.L_58:
        /*0008*/ 	.byte	0x04, 0x17
        /*000a*/ 	.short	(.L_60 - .L_59)
.L_59:
        /*000c*/ 	.word	0x00000000
        /*0010*/ 	.short	0x0002
        /*0012*/ 	.short	0x0010
        /*0014*/ 	.byte	0x00, 0xf0, 0x11, 0x00


	//----- nvinfo : EIATTR_KPARAM_INFO
	.align		4
.L_60:
        /*0018*/ 	.byte	0x04, 0x17
        /*001a*/ 	.short	(.L_62 - .L_61)
.L_61:
        /*001c*/ 	.word	0x00000000
        /*0020*/ 	.short	0x0001
        /*0022*/ 	.short	0x0008
        /*0024*/ 	.byte	0x00, 0xf5, 0x21, 0x00


	//----- nvinfo : EIATTR_KPARAM_INFO
	.align		4
.L_62:
        /*0028*/ 	.byte	0x04, 0x17
        /*002a*/ 	.short	(.L_64 - .L_63)
.L_63:
        /*002c*/ 	.word	0x00000000
        /*0030*/ 	.short	0x0000
        /*0032*/ 	.short	0x0000
        /*0034*/ 	.byte	0x00, 0xf5, 0x21, 0x00


	//----- nvinfo : EIATTR_SPARSE_MMA_MASK
	.align		4
.L_64:
        /*0038*/ 	.byte	0x03, 0x50
        /*003a*/ 	.short	0x0000


	//----- nvinfo : EIATTR_MAXREG_COUNT
	.align		4
        /*003c*/ 	.byte	0x03, 0x1b
        /*003e*/ 	.short	0x00ff


	//----- nvinfo : EIATTR_MERCURY_ISA_VERSION
	.align		4
        /*0040*/ 	.byte	0x03, 0x5f
        /*0042*/ 	.short	0x0101


	//----- nvinfo : EIATTR_COOP_GROUP_MASK_REGIDS
	.align		4
        /*0044*/ 	.byte	0x04, 0x29
        /*0046*/ 	.short	(.L_66 - .L_65)


	//   ....[0]....
.L_65:
        /*0048*/ 	.word	0xffffffff


	//----- nvinfo : EIATTR_COOP_GROUP_INSTR_OFFSETS
	.align		4
.L_66:
        /*004c*/ 	.byte	0x04, 0x28
        /*004e*/ 	.short	(.L_68 - .L_67)


	//   ....[0]....
.L_67:
        /*0050*/ 	.word	0x00000090


	//----- nvinfo : EIATTR_VRC_CTA_INIT_COUNT
	.align		4
.L_68:
        /*0054*/ 	.byte	0x02, 0x4a
	.zero		1
	.zero		1


	//----- nvinfo : EIATTR_EXIT_INSTR_OFFSETS
	.align		4
        /*0058*/ 	.byte	0x04, 0x1c
        /*005a*/ 	.short	(.L_70 - .L_69)


	//   ....[0]....
.L_69:
        /*005c*/ 	.word	0x000000c0


	//----- nvinfo : EIATTR_CBANK_PARAM_SIZE
	.align		4
.L_70:
        /*0060*/ 	.byte	0x03, 0x19
        /*0062*/ 	.short	0x0014


	//----- nvinfo : EIATTR_PARAM_CBANK
	.align		4
        /*0064*/ 	.byte	0x04, 0x0a
        /*0066*/ 	.short	(.L_72 - .L_71)
	.align		4
.L_71:
        /*0068*/ 	.word	index@(.nv.constant0._Z14VoteAnyKernel1PjS_i)
        /*006c*/ 	.short	0x0380
        /*006e*/ 	.short	0x0014


	//----- nvinfo : EIATTR_SW_WAR
	.align		4
.L_72:
        /*0070*/ 	.byte	0x04, 0x36
        /*0072*/ 	.short	(.L_74 - .L_73)
.L_73:
        /*0074*/ 	.word	0x00000008
.L_74:


//--------------------- .nv.callgraph             --------------------------
	.section	.nv.callgraph,"",@"SHT_CUDA_CALLGRAPH"
	.align	4
	.sectionentsize	8
	.align		4
        /*0000*/ 	.word	0x00000000
	.align		4
        /*0004*/ 	.word	0xffffffff
	.align		4
        /*0008*/ 	.word	index@(_Z14VoteAnyKernel3Pbi)
	.align		4
        /*000c*/ 	.word	index@(vprintf)
	.align		4
        /*0010*/ 	.word	0x00000000
	.align		4
        /*0014*/ 	.word	0xfffffffe
	.align		4
        /*0018*/ 	.word	0x00000000
	.align		4
        /*001c*/ 	.word	0xfffffffd
	.align		4
        /*0020*/ 	.word	0x00000000
	.align		4
        /*0024*/ 	.word	0xfffffffc


//--------------------- .nv.constant4             --------------------------
	.section	.nv.constant4,"a",@progbits
	.align	8
	.align		8
.nv.constant4:
        /*0000*/ 	.dword	vprintf
	.align		8
        /*0008*/ 	.dword	$str


//--------------------- .text._Z14VoteAnyKernel3Pbi --------------------------
	.section	.text._Z14VoteAnyKernel3Pbi,"ax",@progbits
	.align	128
        .global         _Z14VoteAnyKernel3Pbi
        .type           _Z14VoteAnyKernel3Pbi,@function
        .size           _Z14VoteAnyKernel3Pbi,(.L_x_4 - _Z14VoteAnyKernel3Pbi)
        .other          _Z14VoteAnyKernel3Pbi,@"STO_CUDA_ENTRY STV_DEFAULT"
_Z14VoteAnyKernel3Pbi:
.text._Z14VoteAnyKernel3Pbi:
[----:B------:R-:W0:Y:S01]  /*0000*/  LDC R1, c[0x0][0x37c] ;  /* 0x0000df00ff017b82 */ /* 0x000e220000000800 */
[----:B------:R-:W1:Y:S01]  /*0010*/  LDCU UR4, c[0x0][0x388] ;  /* 0x00007100ff0477ac */ /* 0x000e620008000800 */
[----:B------:R-:W2:Y:S06]  /*0020*/  S2R R8, SR_TID.X ;  /* 0x0000000000087919 */ /* 0x000eac0000002100 */
[----:B------:R-:W3:Y:S01]  /*0030*/  LDC.64 R2, c[0x0][0x380] ;  /* 0x0000e000ff027b82 */ /* 0x000ee20000000a00 */
[----:B------:R-:W-:Y:S01]  /*0040*/  IMAD.MOV.U32 R13, RZ, RZ, 0x1 ;  /* 0x00000001ff0d7424 */ /* 0x000fe200078e00ff */
[----:B------:R-:W-:Y:S01]  /*0050*/  MOV R0, 0x0 ;  /* 0x0000000000007802 */ /* 0x000fe20000000f00 */
[----:B0-----:R-:W-:Y:S01]  /*0060*/  VIADD R1, R1, 0xfffffff0 ;  /* 0xfffffff001017836 */ /* 0x001fe20000000000 */
[----:B------:R-:W0:Y:S01]  /*0070*/  LDCU UR6, c[0x0][0x2f8] ;  /* 0x00005f00ff0677ac */ /* 0x000e220008000800 */
[----:B------:R-:W4:Y:S01]  /*0080*/  LDCU.64 UR8, c[0x4][0x8] ;  /* 0x01000100ff0877ac */ /* 0x000f220008000a00 */
[----:B-1----:R-:W-:-:S04]  /*0090*/  UIMAD UR4, UR4, 0x3, URZ ;  /* 0x00000003040478a4 */ /* 0x002fc8000f8e02ff */
[----:B------:R-:W-:-:S04]  /*00a0*/  ULEA.HI UR4, UR4, UR4, URZ, 0x1 ;  /* 0x0000000404047291 */ /* 0x000fc8000f8f08ff */
[----:B------:R-:W-:-:S06]  /*00b0*/  USHF.R.S32.HI UR4, URZ, 0x1, UR4 ;  /* 0x00000001ff047899 */ /* 0x000fcc0008011404 */
[C---:B--2---:R-:W-:Y:S01]  /*00c0*/  ISETP.GE.AND P1, PT, R8.reuse, UR4, PT ;  /* 0x0000000408007c0c */ /* 0x044fe2000bf26270 */
[----:B------:R-:W-:-:S04]  /*00d0*/  IMAD R5, R8, 0x3, RZ ;  /* 0x0000000308057824 */ /* 0x000fc800078e02ff */
[----:B------:R-:W1:Y:S01]  /*00e0*/  LDCU.64 UR4, c[0x0][0x358] ;  /* 0x00006b00ff0477ac */ /* 0x000e620008000a00 */
[----:B---3--:R-:W-:-:S05]  /*00f0*/  IADD3 R2, P2, PT, R5, R2, RZ ;  /* 0x0000000205027210 */ /* 0x008fca0007f5e0ff */
[----:B------:R-:W-:Y:S02]  /*0100*/  IMAD.X R3, RZ, RZ, R3, P2 ;  /* 0x000000ffff037224 */ /* 0x000fe400010e0603 */
[----:B------:R-:W-:-:S13]  /*0110*/  VOTE.ALL P0, P1 ;  /* 0x0000000000ff7806 */ /* 0x000fda0000800000 */
[----:B-1----:R-:W2:Y:S01]  /*0120*/  @!P0 LDG.E.S8 R11, desc[UR4][R2.64+0x2] ;  /* 0x00000204020b8981 */ /* 0x002ea2000c1e1300 */
[----:B------:R-:W-:Y:S01]  /*0130*/  VOTE.ANY P2, P1 ;  /* 0x0000000000ff7806 */ /* 0x000fe20000840100 */
[----:B----4-:R-:W-:Y:S01]  /*0140*/  IMAD.U32 R4, RZ, RZ, UR8 ;  /* 0x00000008ff047e24 */ /* 0x010fe2000f8e00ff */
[----:B------:R-:W-:Y:S01]  /*0150*/  SEL R10, RZ, 0x1, !P1 ;  /* 0x00000001ff0a7807 */ /* 0x000fe20004800000 */
[----:B------:R1:W-:Y:S01]  /*0160*/  @P0 STG.E.U8 desc[UR4][R2.64+0x2], R13 ;  /* 0x0000020d02000986 */ /* 0x0003e2000c101104 */
[----:B------:R-:W-:Y:S01]  /*0170*/  SEL R9, RZ, 0x1, !P2 ;  /* 0x00000001ff097807 */ /* 0x000fe20005000000 */
[----:B------:R-:W-:Y:S02]  /*0180*/  IMAD.U32 R5, RZ, RZ, UR9 ;  /* 0x00000009ff057e24 */ /* 0x000fe4000f8e00ff */
[----:B------:R3:W-:Y:S04]  /*0190*/  STG.E.U8 desc[UR4][R2.64+0x1], R10 ;  /* 0x0000010a02007986 */ /* 0x0007e8000c101104 */
[----:B------:R3:W-:Y:S01]  /*01a0*/  STG.E.U8 desc[UR4][R2.64], R9 ;  /* 0x0000000902007986 */ /* 0x0007e2000c101104 */
[----:B------:R-:W4:Y:S01]  /*01b0*/  LDCU UR4, c[0x0][0x2fc] ;  /* 0x00005f80ff0477ac */ /* 0x000f220008000800 */
[----:B-1----:R3:W1:Y:S01]  /*01c0*/  LDC.64 R12, c[0x4][R0] ;  /* 0x01000000000c7b82 */ /* 0x0026620000000a00 */
[----:B------:R-:W-:Y:S01]  /*01d0*/  @P0 IMAD.MOV.U32 R11, RZ, RZ, 0x1 ;  /* 0x00000001ff0b0424 */ /* 0x000fe200078e00ff */
[----:B0-----:R-:W-:-:S04]  /*01e0*/  IADD3 R6, P0, PT, R1, UR6, RZ ;  /* 0x0000000601067c10 */ /* 0x001fc8000ff1e0ff */
[----:B--2---:R3:W-:Y:S01]  /*01f0*/  STL.128 [R1], R8 ;  /* 0x0000000801007387 */ /* 0x0047e20000100c00 */
[----:B-1--4-:R-:W-:-:S08]  /*0200*/  IMAD.X R7, RZ, RZ, UR4, P0 ;  /* 0x00000004ff077e24 */ /* 0x012fd000080e06ff */
[----:B------:R-:W-:-:S07]  /*0210*/  LEPC R20, `(.L_x_0) ;  /* 0x000000001014794e */ /* 0x000fce0000000000 */
[----:B---3--:R-:W-:Y:S05]  /*0220*/  CALL.ABS.NOINC R12 ;  /* 0x000000000c007343 */ /* 0x008fea0003c00000 */
.L_x_0:
[----:B------:R-:W-:Y:S05]  /*0230*/  EXIT ;  /* 0x000000000000794d */ /* 0x000fea0003800000 */
.L_x_1:
[----:B------:R-:W-:-:S00]  /*0240*/  BRA `(.L_x_1) ;  /* 0xfffffffc00fc7947 */ /* 0x000fc0000383ffff */
[----:B------:R-:W-:-:S00]  /*0250*/  NOP ;  /* 0x0000000000007918 */ /* 0x000fc00000000000 */
        /* <DEDUP_REMOVED lines=10> */
.L_x_4:


//--------------------- .text._Z14VoteAllKernel2PjS_i --------------------------
	.section	.text._Z14VoteAllKernel2PjS_i,"ax",@progbits
	.align	128
        .global         _Z14VoteAllKernel2PjS_i
        .type           _Z14VoteAllKernel2PjS_i,@function
        .size           _Z14VoteAllKernel2PjS_i,(.L_x_5 - _Z14VoteAllKernel2PjS_i)
        .other          _Z14VoteAllKernel2PjS_i,@"STO_CUDA_ENTRY STV_DEFAULT"
_Z14VoteAllKernel2PjS_i:
.text._Z14VoteAllKernel2PjS_i:
[----:B------:R-:W-:Y:S01]  /*0000*/  LDC R1, c[0x0][0x37c] ;  /* 0x0000df00ff017b82 */ /* 0x000fe20000000800 */
[----:B------:R-:W0:Y:S07]  /*0010*/  S2R R7, SR_TID.X ;  /* 0x0000000000077919 */ /* 0x000e2e0000002100 */
[----:B------:R-:W0:Y:S01]  /*0020*/  LDC.64 R2, c[0x0][0x380] ;  /* 0x0000e000ff027b82 */ /* 0x000e220000000a00 */
[----:B------:R-:W1:Y:S07]  /*0030*/  LDCU.64 UR4, c[0x0][0x358] ;  /* 0x00006b00ff0477ac */ /* 0x000e6e0008000a00 */
[----:B------:R-:W2:Y:S01]  /*0040*/  LDC.64 R4, c[0x0][0x388] ;  /* 0x0000e200ff047b82 */ /* 0x000ea20000000a00 */
[----:B0-----:R-:W-:-:S06]  /*0050*/  IMAD.WIDE.U32 R2, R7, 0x4, R2 ;  /* 0x0000000407027825 */ /* 0x001fcc00078e0002 */
[----:B-1----:R-:W3:Y:S01]  /*0060*/  LDG.E R2, desc[UR4][R2.64] ;  /* 0x0000000402027981 */ /* 0x002ee2000c1e1900 */
[----:B--2---:R-:W-:Y:S01]  /*0070*/  IMAD.WIDE.U32 R4, R7, 0x4, R4 ;  /* 0x0000000407047825 */ /* 0x004fe200078e0004 */
[----:B---3--:R-:W-:-:S13]  /*0080*/  ISETP.NE.AND P0, PT, R2, RZ, PT ;  /* 0x000000ff0200720c */ /* 0x008fda0003f05270 */
[----:B------:R-:W-:-:S04]  /*0090*/  VOTE.ALL P0, P0 ;  /* 0x0000000000ff7806 */ /* 0x000fc80000000000 */
[----:B------:R-:W-:-:S05]  /*00a0*/  SEL R7, RZ, 0x1, !P0 ;  /* 0x00000001ff077807 */ /* 0x000fca0004000000 */
[----:B------:R-:W-:Y:S01]  /*00b0*/  STG.E desc[UR4][R4.64], R7 ;  /* 0x0000000704007986 */ /* 0x000fe2000c101904 */
[----:B------:R-:W-:Y:S05]  /*00c0*/  EXIT ;  /* 0x000000000000794d */ /* 0x000fea0003800000 */
.L_x_2:
        /* <DEDUP_REMOVED lines=11> */
.L_x_5:


//--------------------- .text._Z14VoteAnyKernel1PjS_i --------------------------
	.section	.text._Z14VoteAnyKernel1PjS_i,"ax",@progbits
	.align	128
        .global         _Z14VoteAnyKernel1PjS_i
        .type           _Z14VoteAnyKernel1PjS_i,@function
        .size           _Z14VoteAnyKernel1PjS_i,(.L_x_6 - _Z14VoteAnyKernel1PjS_i)
        .other          _Z14VoteAnyKernel1PjS_i,@"STO_CUDA_ENTRY STV_DEFAULT"
_Z14VoteAnyKernel1PjS_i:
.text._Z14VoteAnyKernel1PjS_i:
        /* <DEDUP_REMOVED lines=9> */
[----:B------:R-:W-:-:S04]  /*0090*/  VOTE.ANY P0, P0 ;  /* 0x0000000000ff7806 */ /* 0x000fc80000000100 */
[----:B------:R-:W-:-:S05]  /*00a0*/  SEL R7, RZ, 0x1, !P0 ;  /* 0x00000001ff077807 */ /* 0x000fca0004000000 */
[----:B------:R-:W-:Y:S01]  /*00b0*/  STG.E desc[UR4][R4.64], R7 ;  /* 0x0000000704007986 */ /* 0x000fe2000c101904 */
[----:B------:R-:W-:Y:S05]  /*00c0*/  EXIT ;  /* 0x000000000000794d */ /* 0x000fea0003800000 */
.L_x_3:
        /* <DEDUP_REMOVED lines=11> */
.L_x_6:


//--------------------- .nv.global.init           --------------------------
	.section	.nv.global.init,"aw",@progbits
.nv.global.init:
	.type		$str,@object
	.size		$str,(.L_0 - $str)
$str:
        /*0000*/ 	.byte	0x5b, 0x25, 0x64, 0x5d, 0x3a, 0x25, 0x64, 0x20, 0x25, 0x64, 0x20, 0x25, 0x64, 0x0a, 0x00
.L_0:


//--------------------- .nv.shared.reserved.0     --------------------------
	.section	.nv.shared.reserved.0,"aw",@nobits
	.weak		__nv_reservedSMEM_offset_0_alias
	.size		__nv_reservedSMEM_offset_0_alias, 0, 64
	.other		__nv_reservedSMEM_offset_0_alias,@"STO_CUDA_RESERVED_SHARED STV_DEFAULT"
__nv_reservedSMEM_offset_0_alias:
	.zero		0
	.zero		64


//--------------------- .nv.constant0._Z14VoteAnyKernel3Pbi --------------------------
	.section	.nv.constant0._Z14VoteAnyKernel3Pbi,"a",@progbits
	.sectionflags	@""
	.align	4
.nv.constant0._Z14VoteAnyKernel3Pbi:
	.zero		908


//--------------------- .nv.constant0._Z14VoteAllKernel2PjS_i --------------------------
	.section	.nv.constant0._Z14VoteAllKernel2PjS_i,"a",@progbits
	.sectionflags	@""
	.align	4
.nv.constant0._Z14VoteAllKernel2PjS_i:
	.zero		916


//--------------------- .nv.constant0._Z14VoteAnyKernel1PjS_i --------------------------
	.section	.nv.constant0._Z14VoteAnyKernel1PjS_i,"a",@progbits
	.sectionflags	@""
	.align	4
.nv.constant0._Z14VoteAnyKernel1PjS_i:
	.zero		916


//--------------------- SYMBOLS --------------------------

	.type		.nv.reservedSmem.offset0,@object
	.size		.nv.reservedSmem.offset0,0x4
	.type		vprintf,@function
